//
// Generated by NVIDIA NVVM Compiler
//
// Compiler Build ID: CL-36424714
// Cuda compilation tools, release 13.0, V13.0.88
// Based on NVVM 20.0.0
//

.version 9.0
.target sm_100
.address_size 64

	// .globl	_Z14Lax_FriedrichsPddii
.extern .shared .align 16 .b8 sdata[];

.visible .entry _Z14Lax_FriedrichsPddii(
	.param .u64 .ptr .align 1 _Z14Lax_FriedrichsPddii_param_0,
	.param .f64 _Z14Lax_FriedrichsPddii_param_1,
	.param .u32 _Z14Lax_FriedrichsPddii_param_2,
	.param .u32 _Z14Lax_FriedrichsPddii_param_3
)
{
	.reg .pred 	%p<6>;
	.reg .b32 	%r<24>;
	.reg .b64 	%rd<16>;
	.reg .b64 	%fd<11>;

	ld.param.u64 	%rd3, [_Z14Lax_FriedrichsPddii_param_0];
	ld.param.f64 	%fd1, [_Z14Lax_FriedrichsPddii_param_1];
	ld.param.u32 	%r5, [_Z14Lax_FriedrichsPddii_param_2];
	ld.param.u32 	%r7, [_Z14Lax_FriedrichsPddii_param_3];
	cvta.to.global.u64 	%rd1, %rd3;
	mov.u32 	%r8, %tid.x;
	mov.u32 	%r9, %ctaid.x;
	mov.u32 	%r10, %ntid.x;
	mad.lo.s32 	%r11, %r9, %r10, %r8;
	shr.u32 	%r12, %r7, 31;
	add.s32 	%r13, %r7, %r12;
	and.b32  	%r14, %r13, -2;
	sub.s32 	%r15, %r7, %r14;
	mul.lo.s32 	%r2, %r15, %r5;
	add.s32 	%r16, %r7, 1;
	shr.u32 	%r17, %r16, 31;
	add.s32 	%r18, %r16, %r17;
	and.b32  	%r19, %r18, -2;
	sub.s32 	%r20, %r16, %r19;
	mul.lo.s32 	%r3, %r20, %r5;
	setp.lt.s32 	%p1, %r11, 1;
	add.s32 	%r4, %r5, -1;
	setp.ge.s32 	%p2, %r11, %r4;
	add.s32 	%r21, %r3, %r11;
	mul.wide.s32 	%rd4, %r21, 8;
	add.s64 	%rd2, %rd1, %rd4;
	or.pred  	%p3, %p1, %p2;
	@%p3 bra 	$L__BB0_2;
	cvt.s64.s32 	%rd9, %r2;
	cvt.u64.u32 	%rd10, %r11;
	add.s64 	%rd11, %rd10, %rd9;
	shl.b64 	%rd12, %rd11, 3;
	add.s64 	%rd13, %rd1, %rd12;
	ld.global.f64 	%fd3, [%rd13+-8];
	ld.global.f64 	%fd4, [%rd13+8];
	add.f64 	%fd5, %fd3, %fd4;
	mul.f64 	%fd6, %fd1, 0dBFD0000000000000;
	sub.f64 	%fd7, %fd4, %fd3;
	fma.rn.f64 	%fd8, %fd6, %fd7, 0d3FE0000000000000;
	mul.f64 	%fd9, %fd5, %fd8;
	st.global.f64 	[%rd2], %fd9;
	bra.uni 	$L__BB0_4;
$L__BB0_2:
	setp.ne.s32 	%p4, %r11, 0;
	@%p4 bra 	$L__BB0_4;
	mul.wide.s32 	%rd5, %r2, 8;
	add.s64 	%rd6, %rd1, %rd5;
	ld.global.f64 	%fd2, [%rd6+8];
	mul.wide.s32 	%rd7, %r3, 8;
	add.s64 	%rd8, %rd1, %rd7;
	st.global.f64 	[%rd8], %fd2;
$L__BB0_4:
	setp.ne.s32 	%p5, %r11, %r4;
	@%p5 bra 	$L__BB0_6;
	add.s32 	%r22, %r11, %r2;
	add.s32 	%r23, %r22, -1;
	mul.wide.s32 	%rd14, %r23, 8;
	add.s64 	%rd15, %rd1, %rd14;
	ld.global.f64 	%fd10, [%rd15];
	st.global.f64 	[%rd2], %fd10;
$L__BB0_6:
	ret;

}
	// .globl	_Z12getMaxKernelPdS_i
.visible .entry _Z12getMaxKernelPdS_i(
	.param .u64 .ptr .align 1 _Z12getMaxKernelPdS_i_param_0,
	.param .u64 .ptr .align 1 _Z12getMaxKernelPdS_i_param_1,
	.param .u32 _Z12getMaxKernelPdS_i_param_2
)
{
	.reg .pred 	%p<2>;
	.reg .b32 	%r<6>;
	.reg .b64 	%rd<5>;
	.reg .b64 	%fd<2>;

	ld.param.u64 	%rd1, [_Z12getMaxKernelPdS_i_param_0];
	ld.param.u64 	%rd2, [_Z12getMaxKernelPdS_i_param_1];
	mov.u32 	%r1, %ctaid.x;
	mov.u32 	%r2, %ntid.x;
	mul.lo.s32 	%r3, %r1, %r2;
	mov.u32 	%r4, %tid.x;
	neg.s32 	%r5, %r4;
	setp.ne.s32 	%p1, %r3, %r5;
	@%p1 bra 	$L__BB1_2;
	cvta.to.global.u64 	%rd3, %rd1;
	cvta.to.global.u64 	%rd4, %rd2;
	ld.global.f64 	%fd1, [%rd3];
	st.global.f64 	[%rd4], %fd1;
$L__BB1_2:
	ret;

}
	// .globl	_Z18maxReductionKernelPdi
.visible .entry _Z18maxReductionKernelPdi(
	.param .u64 .ptr .align 1 _Z18maxReductionKernelPdi_param_0,
	.param .u32 _Z18maxReductionKernelPdi_param_1
)
{
	.reg .pred 	%p<6>;
	.reg .b32 	%r<14>;
	.reg .b64 	%rd<7>;
	.reg .b64 	%fd<9>;

	ld.param.u64 	%rd2, [_Z18maxReductionKernelPdi_param_0];
	ld.param.u32 	%r8, [_Z18maxReductionKernelPdi_param_1];
	cvta.to.global.u64 	%rd1, %rd2;
	mov.u32 	%r1, %tid.x;
	mov.u32 	%r2, %ctaid.x;
	mov.u32 	%r13, %ntid.x;
	mad.lo.s32 	%r4, %r2, %r13, %r1;
	setp.ge.u32 	%p1, %r4, %r8;
	mov.f64 	%fd8, 0dFFEFFFFFFFFFFFFF;
	@%p1 bra 	$L__BB2_2;
	mul.wide.u32 	%rd3, %r4, 8;
	add.s64 	%rd4, %rd1, %rd3;
	ld.global.f64 	%fd8, [%rd4];
$L__BB2_2:
	shl.b32 	%r9, %r1, 3;
	mov.u32 	%r10, sdata;
	add.s32 	%r5, %r10, %r9;
	st.shared.f64 	[%r5], %fd8;
	bar.sync 	0;
	setp.lt.u32 	%p2, %r13, 2;
	@%p2 bra 	$L__BB2_6;
$L__BB2_3:
	shr.u32 	%r7, %r13, 1;
	setp.ge.u32 	%p3, %r1, %r7;
	@%p3 bra 	$L__BB2_5;
	ld.shared.f64 	%fd4, [%r5];
	shl.b32 	%r11, %r7, 3;
	add.s32 	%r12, %r5, %r11;
	ld.shared.f64 	%fd5, [%r12];
	max.f64 	%fd6, %fd4, %fd5;
	st.shared.f64 	[%r5], %fd6;
$L__BB2_5:
	bar.sync 	0;
	setp.gt.u32 	%p4, %r13, 3;
	mov.u32 	%r13, %r7;
	@%p4 bra 	$L__BB2_3;
$L__BB2_6:
	setp.ne.s32 	%p5, %r1, 0;
	@%p5 bra 	$L__BB2_8;
	ld.shared.f64 	%fd7, [sdata];
	mul.wide.u32 	%rd5, %r2, 8;
	add.s64 	%rd6, %rd1, %rd5;
	st.global.f64 	[%rd6], %fd7;
$L__BB2_8:
	ret;

}
	// .globl	_Z21maxReductionIniKernelPdS_i
.visible .entry _Z21maxReductionIniKernelPdS_i(
	.param .u64 .ptr .align 1 _Z21maxReductionIniKernelPdS_i_param_0,
	.param .u64 .ptr .align 1 _Z21maxReductionIniKernelPdS_i_param_1,
	.param .u32 _Z21maxReductionIniKernelPdS_i_param_2
)
{
	.reg .pred 	%p<6>;
	.reg .b32 	%r<14>;
	.reg .b64 	%rd<9>;
	.reg .b64 	%fd<9>;

	ld.param.u64 	%rd1, [_Z21maxReductionIniKernelPdS_i_param_0];
	ld.param.u64 	%rd2, [_Z21maxReductionIniKernelPdS_i_param_1];
	ld.param.u32 	%r8, [_Z21maxReductionIniKernelPdS_i_param_2];
	mov.u32 	%r1, %tid.x;
	mov.u32 	%r2, %ctaid.x;
	mov.u32 	%r13, %ntid.x;
	mad.lo.s32 	%r4, %r2, %r13, %r1;
	setp.ge.u32 	%p1, %r4, %r8;
	mov.f64 	%fd8, 0dFFEFFFFFFFFFFFFF;
	@%p1 bra 	$L__BB3_2;
	cvta.to.global.u64 	%rd3, %rd1;
	mul.wide.u32 	%rd4, %r4, 8;
	add.s64 	%rd5, %rd3, %rd4;
	ld.global.f64 	%fd8, [%rd5];
$L__BB3_2:
	shl.b32 	%r9, %r1, 3;
	mov.u32 	%r10, sdata;
	add.s32 	%r5, %r10, %r9;
	st.shared.f64 	[%r5], %fd8;
	bar.sync 	0;
	setp.lt.u32 	%p2, %r13, 2;
	@%p2 bra 	$L__BB3_6;
$L__BB3_3:
	shr.u32 	%r7, %r13, 1;
	setp.ge.u32 	%p3, %r1, %r7;
	@%p3 bra 	$L__BB3_5;
	ld.shared.f64 	%fd4, [%r5];
	shl.b32 	%r11, %r7, 3;
	add.s32 	%r12, %r5, %r11;
	ld.shared.f64 	%fd5, [%r12];
	max.f64 	%fd6, %fd4, %fd5;
	st.shared.f64 	[%r5], %fd6;
$L__BB3_5:
	bar.sync 	0;
	setp.gt.u32 	%p4, %r13, 3;
	mov.u32 	%r13, %r7;
	@%p4 bra 	$L__BB3_3;
$L__BB3_6:
	setp.ne.s32 	%p5, %r1, 0;
	@%p5 bra 	$L__BB3_8;
	ld.shared.f64 	%fd7, [sdata];
	cvta.to.global.u64 	%rd6, %rd2;
	mul.wide.u32 	%rd7, %r2, 8;
	add.s64 	%rd8, %rd6, %rd7;
	st.global.f64 	[%rd8], %fd7;
$L__BB3_8:
	ret;

}
	// .globl	_Z21maxReductionKernelEndPdS_i
.visible .entry _Z21maxReductionKernelEndPdS_i(
	.param .u64 .ptr .align 1 _Z21maxReductionKernelEndPdS_i_param_0,
	.param .u64 .ptr .align 1 _Z21maxReductionKernelEndPdS_i_param_1,
	.param .u32 _Z21maxReductionKernelEndPdS_i_param_2
)
{
	.reg .pred 	%p<6>;
	.reg .b32 	%r<14>;
	.reg .b64 	%rd<7>;
	.reg .b64 	%fd<9>;

	ld.param.u64 	%rd1, [_Z21maxReductionKernelEndPdS_i_param_0];
	ld.param.u64 	%rd2, [_Z21maxReductionKernelEndPdS_i_param_1];
	ld.param.u32 	%r7, [_Z21maxReductionKernelEndPdS_i_param_2];
	mov.u32 	%r1, %tid.x;
	mov.u32 	%r8, %ctaid.x;
	mov.u32 	%r13, %ntid.x;
	mad.lo.s32 	%r3, %r8, %r13, %r1;
	setp.ge.u32 	%p1, %r3, %r7;
	mov.f64 	%fd8, 0dFFEFFFFFFFFFFFFF;
	@%p1 bra 	$L__BB4_2;
	cvta.to.global.u64 	%rd3, %rd1;
	mul.wide.u32 	%rd4, %r3, 8;
	add.s64 	%rd5, %rd3, %rd4;
	ld.global.f64 	%fd8, [%rd5];
$L__BB4_2:
	shl.b32 	%r9, %r1, 3;
	mov.u32 	%r10, sdata;
	add.s32 	%r4, %r10, %r9;
	st.shared.f64 	[%r4], %fd8;
	bar.sync 	0;
	setp.lt.u32 	%p2, %r13, 4;
	@%p2 bra 	$L__BB4_6;
$L__BB4_3:
	shr.u32 	%r6, %r13, 1;
	setp.ge.u32 	%p3, %r1, %r6;
	@%p3 bra 	$L__BB4_5;
	ld.shared.f64 	%fd4, [%r4];
	shl.b32 	%r11, %r6, 3;
	add.s32 	%r12, %r4, %r11;
	ld.shared.f64 	%fd5, [%r12];
	max.f64 	%fd6, %fd4, %fd5;
	st.shared.f64 	[%r4], %fd6;
$L__BB4_5:
	bar.sync 	0;
	setp.gt.u32 	%p4, %r13, 7;
	mov.u32 	%r13, %r6;
	@%p4 bra 	$L__BB4_3;
$L__BB4_6:
	setp.ne.s32 	%p5, %r3, 0;
	@%p5 bra 	$L__BB4_8;
	ld.shared.f64 	%fd7, [sdata+8];
	cvta.to.global.u64 	%rd6, %rd2;
	st.global.f64 	[%rd6], %fd7;
$L__BB4_8:
	ret;

}


// ===== COMPILED SASS (sm_100) =====

	.target	sm_100

	.elftype	@"ET_EXEC"


//--------------------- .note.nv.tkinfo           --------------------------
	.section	.note.nv.tkinfo,"",@"SHT_NOTE"
	.sectionflags	@"SHF_NOTE_NV_TKINFO"
	.tkinfo
        /*0018*/ 	.word	0x00000002
        /*0030*/ 	.string	""
        /*0030*/ 	.string	"ptxas"
        /*0030*/ 	.string	"Cuda compilation tools, release 13.0, V13.0.88"
        /*0030*/ 	.string	"Build cuda_13.0.r13.0/compiler.36424714_0"
        /*0030*/ 	.string	"-arch sm_100 -m 64 "



//--------------------- .note.nv.cuinfo           --------------------------
	.section	.note.nv.cuinfo,"",@"SHT_NOTE"
	.sectionflags	@"SHF_NOTE_NV_CUINFO"
        /*0018*/ 	.short	0x0002
        /*001a*/ 	.short	0x0064
        /*001c*/ 	.short	0x0082
	.zero		2


//--------------------- .nv.info                  --------------------------
	.section	.nv.info,"",@"SHT_CUDA_INFO"
	.align	4


	//----- nvinfo : EIATTR_REGCOUNT
	.align		4
        /*0000*/ 	.byte	0x04, 0x2f
        /*0002*/ 	.short	(.L_1 - .L_0)
	.align		4
.L_0:
        /*0004*/ 	.word	index@(_Z14Lax_FriedrichsPddii)
        /*0008*/ 	.word	0x00000016


	//----- nvinfo : EIATTR_FRAME_SIZE
	.align		4
.L_1:
        /*000c*/ 	.byte	0x04, 0x11
        /*000e*/ 	.short	(.L_3 - .L_2)
	.align		4
.L_2:
        /*0010*/ 	.word	index@(_Z14Lax_FriedrichsPddii)
        /*0014*/ 	.word	0x00000000


	//----- nvinfo : EIATTR_REGCOUNT
	.align		4
.L_3:
        /*0018*/ 	.byte	0x04, 0x2f
        /*001a*/ 	.short	(.L_5 - .L_4)
	.align		4
.L_4:
        /*001c*/ 	.word	index@(_Z12getMaxKernelPdS_i)
        /*0020*/ 	.word	0x00000008


	//----- nvinfo : EIATTR_FRAME_SIZE
	.align		4
.L_5:
        /*0024*/ 	.byte	0x04, 0x11
        /*0026*/ 	.short	(.L_7 - .L_6)
	.align		4
.L_6:
        /*0028*/ 	.word	index@(_Z12getMaxKernelPdS_i)
        /*002c*/ 	.word	0x00000000


	//----- nvinfo : EIATTR_REGCOUNT
	.align		4
.L_7:
        /*0030*/ 	.byte	0x04, 0x2f
        /*0032*/ 	.short	(.L_9 - .L_8)
	.align		4
.L_8:
        /*0034*/ 	.word	index@(_Z18maxReductionKernelPdi)
        /*0038*/ 	.word	0x0000000e


	//----- nvinfo : EIATTR_FRAME_SIZE
	.align		4
.L_9:
        /*003c*/ 	.byte	0x04, 0x11
        /*003e*/ 	.short	(.L_11 - .L_10)
	.align		4
.L_10:
        /*0040*/ 	.word	index@(_Z18maxReductionKernelPdi)
        /*0044*/ 	.word	0x00000000


	//----- nvinfo : EIATTR_REGCOUNT
	.align		4
.L_11:
        /*0048*/ 	.byte	0x04, 0x2f
        /*004a*/ 	.short	(.L_13 - .L_12)
	.align		4
.L_12:
        /*004c*/ 	.word	index@(_Z21maxReductionIniKernelPdS_i)
        /*0050*/ 	.word	0x0000000e


	//----- nvinfo : EIATTR_FRAME_SIZE
	.align		4
.L_13:
        /*0054*/ 	.byte	0x04, 0x11
        /*0056*/ 	.short	(.L_15 - .L_14)
	.align		4
.L_14:
        /*0058*/ 	.word	index@(_Z21maxReductionIniKernelPdS_i)
        /*005c*/ 	.word	0x00000000


	//----- nvinfo : EIATTR_REGCOUNT
	.align		4
.L_15:
        /*0060*/ 	.byte	0x04, 0x2f
        /*0062*/ 	.short	(.L_17 - .L_16)
	.align		4
.L_16:
        /*0064*/ 	.word	index@(_Z21maxReductionKernelEndPdS_i)
        /*0068*/ 	.word	0x0000000e


	//----- nvinfo : EIATTR_FRAME_SIZE
	.align		4
.L_17:
        /*006c*/ 	.byte	0x04, 0x11
        /*006e*/ 	.short	(.L_19 - .L_18)
	.align		4
.L_18:
        /*0070*/ 	.word	index@(_Z21maxReductionKernelEndPdS_i)
        /*0074*/ 	.word	0x00000000


	//----- nvinfo : EIATTR_MIN_STACK_SIZE
	.align		4
.L_19:
        /*0078*/ 	.byte	0x04, 0x12
        /*007a*/ 	.short	(.L_21 - .L_20)
	.align		4
.L_20:
        /*007c*/ 	.word	index@(_Z21maxReductionKernelEndPdS_i)
        /*0080*/ 	.word	0x00000000


	//----- nvinfo : EIATTR_MIN_STACK_SIZE
	.align		4
.L_21:
        /*0084*/ 	.byte	0x04, 0x12
        /*0086*/ 	.short	(.L_23 - .L_22)
	.align		4
.L_22:
        /*0088*/ 	.word	index@(_Z21maxReductionIniKernelPdS_i)
        /*008c*/ 	.word	0x00000000


	//----- nvinfo : EIATTR_MIN_STACK_SIZE
	.align		4
.L_23:
        /*0090*/ 	.byte	0x04, 0x12
        /*0092*/ 	.short	(.L_25 - .L_24)
	.align		4
.L_24:
        /*0094*/ 	.word	index@(_Z18maxReductionKernelPdi)
        /*0098*/ 	.word	0x00000000


	//----- nvinfo : EIATTR_MIN_STACK_SIZE
	.align		4
.L_25:
        /*009c*/ 	.byte	0x04, 0x12
        /*009e*/ 	.short	(.L_27 - .L_26)
	.align		4
.L_26:
        /*00a0*/ 	.word	index@(_Z12getMaxKernelPdS_i)
        /*00a4*/ 	.word	0x00000000


	//----- nvinfo : EIATTR_MIN_STACK_SIZE
	.align		4
.L_27:
        /*00a8*/ 	.byte	0x04, 0x12
        /*00aa*/ 	.short	(.L_29 - .L_28)
	.align		4
.L_28:
        /*00ac*/ 	.word	index@(_Z14Lax_FriedrichsPddii)
        /*00b0*/ 	.word	0x00000000
.L_29:


//--------------------- .nv.compat                --------------------------
	.section	.nv.compat,"",@"SHT_CUDA_COMPAT_INFO"
	.align	4
        /*0000*/ 	.byte	0x02, 0x09, 0x00, 0x00, 0x02, 0x02, 0x01, 0x00, 0x02, 0x05, 0x05, 0x00, 0x03, 0x07, 0x01, 0x01
        /*0010*/ 	.byte	0x02, 0x03, 0x00, 0x00, 0x02, 0x06, 0x01, 0x00, 0x04, 0x0b, 0x08, 0x00, 0x01, 0x00, 0x00, 0x00
        /*0020*/ 	.byte	0x00, 0x00, 0x00, 0x00


//--------------------- .nv.info._Z21maxReductionKernelEndPdS_i --------------------------
	.section	.nv.info._Z21maxReductionKernelEndPdS_i,"",@"SHT_CUDA_INFO"
	.sectionflags	@""
	.align	4


	//----- nvinfo : EIATTR_CUDA_API_VERSION
	.align		4
        /*0000*/ 	.byte	0x04, 0x37
        /*0002*/ 	.short	(.L_31 - .L_30)
.L_30:
        /*0004*/ 	.word	0x00000082


	//----- nvinfo : EIATTR_KPARAM_INFO
	.align		4
.L_31:
        /*0008*/ 	.byte	0x04, 0x17
        /*000a*/ 	.short	(.L_33 - .L_32)
.L_32:
        /*000c*/ 	.word	0x00000000
        /*0010*/ 	.short	0x0002
        /*0012*/ 	.short	0x0010
        /*0014*/ 	.byte	0x00, 0xf0, 0x11, 0x00


	//----- nvinfo : EIATTR_KPARAM_INFO
	.align		4
.L_33:
        /*0018*/ 	.byte	0x04, 0x17
        /*001a*/ 	.short	(.L_35 - .L_34)
.L_34:
        /*001c*/ 	.word	0x00000000
        /*0020*/ 	.short	0x0001
        /*0022*/ 	.short	0x0008
        /*0024*/ 	.byte	0x00, 0xf5, 0x21, 0x00


	//----- nvinfo : EIATTR_KPARAM_INFO
	.align		4
.L_35:
        /*0028*/ 	.byte	0x04, 0x17
        /*002a*/ 	.short	(.L_37 - .L_36)
.L_36:
        /*002c*/ 	.word	0x00000000
        /*0030*/ 	.short	0x0000
        /*0032*/ 	.short	0x0000
        /*0034*/ 	.byte	0x00, 0xf5, 0x21, 0x00


	//----- nvinfo : EIATTR_SPARSE_MMA_MASK
	.align		4
.L_37:
        /*0038*/ 	.byte	0x03, 0x50
        /*003a*/ 	.short	0x0000


	//----- nvinfo : EIATTR_MAXREG_COUNT
	.align		4
        /*003c*/ 	.byte	0x03, 0x1b
        /*003e*/ 	.short	0x00ff


	//----- nvinfo : EIATTR_NUM_BARRIERS
	.align		4
        /*0040*/ 	.byte	0x02, 0x4c
        /*0042*/ 	.byte	0x01
	.zero		1


	//----- nvinfo : EIATTR_MERCURY_ISA_VERSION
	.align		4
        /*0044*/ 	.byte	0x03, 0x5f
        /*0046*/ 	.short	0x0101


	//----- nvinfo : EIATTR_VRC_CTA_INIT_COUNT
	.align		4
        /*0048*/ 	.byte	0x02, 0x4a
	.zero		1
	.zero		1


	//----- nvinfo : EIATTR_EXIT_INSTR_OFFSETS
	.align		4
        /*004c*/ 	.byte	0x04, 0x1c
        /*004e*/ 	.short	(.L_39 - .L_38)


	//   ....[0]....
.L_38:
        /*0050*/ 	.word	0x00000280


	//   ....[1]....
        /*0054*/ 	.word	0x000002f0


	//----- nvinfo : EIATTR_CBANK_PARAM_SIZE
	.align		4
.L_39:
        /*0058*/ 	.byte	0x03, 0x19
        /*005a*/ 	.short	0x0014


	//----- nvinfo : EIATTR_PARAM_CBANK
	.align		4
        /*005c*/ 	.byte	0x04, 0x0a
        /*005e*/ 	.short	(.L_41 - .L_40)
	.align		4
.L_40:
        /*0060*/ 	.word	index@(.nv.constant0._Z21maxReductionKernelEndPdS_i)
        /*0064*/ 	.short	0x0380
        /*0066*/ 	.short	0x0014


	//----- nvinfo : EIATTR_SW_WAR
	.align		4
.L_41:
        /*0068*/ 	.byte	0x04, 0x36
        /*006a*/ 	.short	(.L_43 - .L_42)
.L_42:
        /*006c*/ 	.word	0x00000008
.L_43:


//--------------------- .nv.info._Z21maxReductionIniKernelPdS_i --------------------------
	.section	.nv.info._Z21maxReductionIniKernelPdS_i,"",@"SHT_CUDA_INFO"
	.sectionflags	@""
	.align	4


	//----- nvinfo : EIATTR_CUDA_API_VERSION
	.align		4
        /*0000*/ 	.byte	0x04, 0x37
        /*0002*/ 	.short	(.L_45 - .L_44)
.L_44:
        /*0004*/ 	.word	0x00000082


	//----- nvinfo : EIATTR_KPARAM_INFO
	.align		4
.L_45:
        /*0008*/ 	.byte	0x04, 0x17
        /*000a*/ 	.short	(.L_47 - .L_46)
.L_46:
        /*000c*/ 	.word	0x00000000
        /*0010*/ 	.short	0x0002
        /*0012*/ 	.short	0x0010
        /*0014*/ 	.byte	0x00, 0xf0, 0x11, 0x00


	//----- nvinfo : EIATTR_KPARAM_INFO
	.align		4
.L_47:
        /*0018*/ 	.byte	0x04, 0x17
        /*001a*/ 	.short	(.L_49 - .L_48)
.L_48:
        /*001c*/ 	.word	0x00000000
        /*0020*/ 	.short	0x0001
        /*0022*/ 	.short	0x0008
        /*0024*/ 	.byte	0x00, 0xf5, 0x21, 0x00


	//----- nvinfo : EIATTR_KPARAM_INFO
	.align		4
.L_49:
        /*0028*/ 	.byte	0x04, 0x17
        /*002a*/ 	.short	(.L_51 - .L_50)
.L_50:
        /*002c*/ 	.word	0x00000000
        /*0030*/ 	.short	0x0000
        /*0032*/ 	.short	0x0000
        /*0034*/ 	.byte	0x00, 0xf5, 0x21, 0x00


	//----- nvinfo : EIATTR_SPARSE_MMA_MASK
	.align		4
.L_51:
        /*0038*/ 	.byte	0x03, 0x50
        /*003a*/ 	.short	0x0000


	//----- nvinfo : EIATTR_MAXREG_COUNT
	.align		4
        /*003c*/ 	.byte	0x03, 0x1b
        /*003e*/ 	.short	0x00ff


	//----- nvinfo : EIATTR_NUM_BARRIERS
	.align		4
        /*0040*/ 	.byte	0x02, 0x4c
        /*0042*/ 	.byte	0x01
	.zero		1


	//----- nvinfo : EIATTR_MERCURY_ISA_VERSION
	.align		4
        /*0044*/ 	.byte	0x03, 0x5f
        /*0046*/ 	.short	0x0101


	//----- nvinfo : EIATTR_VRC_CTA_INIT_COUNT
	.align		4
        /*0048*/ 	.byte	0x02, 0x4a
	.zero		1
	.zero		1


	//----- nvinfo : EIATTR_EXIT_INSTR_OFFSETS
	.align		4
        /*004c*/ 	.byte	0x04, 0x1c
        /*004e*/ 	.short	(.L_53 - .L_52)


	//   ....[0]....
.L_52:
        /*0050*/ 	.word	0x00000290


	//   ....[1]....
        /*0054*/ 	.word	0x00000310


	//----- nvinfo : EIATTR_CBANK_PARAM_SIZE
	.align		4
.L_53:
        /*0058*/ 	.byte	0x03, 0x19
        /*005a*/ 	.short	0x0014


	//----- nvinfo : EIATTR_PARAM_CBANK
	.align		4
        /*005c*/ 	.byte	0x04, 0x0a
        /*005e*/ 	.short	(.L_55 - .L_54)
	.align		4
.L_54:
        /*0060*/ 	.word	index@(.nv.constant0._Z21maxReductionIniKernelPdS_i)
        /*0064*/ 	.short	0x0380
        /*0066*/ 	.short	0x0014


	//----- nvinfo : EIATTR_SW_WAR
	.align		4
.L_55:
        /*0068*/ 	.byte	0x04, 0x36
        /*006a*/ 	.short	(.L_57 - .L_56)
.L_56:
        /*006c*/ 	.word	0x00000008
.L_57:


//--------------------- .nv.info._Z18maxReductionKernelPdi --------------------------
	.section	.nv.info._Z18maxReductionKernelPdi,"",@"SHT_CUDA_INFO"
	.sectionflags	@""
	.align	4


	//----- nvinfo : EIATTR_CUDA_API_VERSION
	.align		4
        /*0000*/ 	.byte	0x04, 0x37
        /*0002*/ 	.short	(.L_59 - .L_58)
.L_58:
        /*0004*/ 	.word	0x00000082


	//----- nvinfo : EIATTR_KPARAM_INFO
	.align		4
.L_59:
        /*0008*/ 	.byte	0x04, 0x17
        /*000a*/ 	.short	(.L_61 - .L_60)
.L_60:
        /*000c*/ 	.word	0x00000000
        /*0010*/ 	.short	0x0001
        /*0012*/ 	.short	0x0008
        /*0014*/ 	.byte	0x00, 0xf0, 0x11, 0x00


	//----- nvinfo : EIATTR_KPARAM_INFO
	.align		4
.L_61:
        /*0018*/ 	.byte	0x04, 0x17
        /*001a*/ 	.short	(.L_63 - .L_62)
.L_62:
        /*001c*/ 	.word	0x00000000
        /*0020*/ 	.short	0x0000
        /*0022*/ 	.short	0x0000
        /*0024*/ 	.byte	0x00, 0xf5, 0x21, 0x00


	//----- nvinfo : EIATTR_SPARSE_MMA_MASK
	.align		4
.L_63:
        /*0028*/ 	.byte	0x03, 0x50
        /*002a*/ 	.short	0x0000


	//----- nvinfo : EIATTR_MAXREG_COUNT
	.align		4
        /*002c*/ 	.byte	0x03, 0x1b
        /*002e*/ 	.short	0x00ff


	//----- nvinfo : EIATTR_NUM_BARRIERS
	.align		4
        /*0030*/ 	.byte	0x02, 0x4c
        /*0032*/ 	.byte	0x01
	.zero		1


	//----- nvinfo : EIATTR_MERCURY_ISA_VERSION
	.align		4
        /*0034*/ 	.byte	0x03, 0x5f
        /*0036*/ 	.short	0x0101


	//----- nvinfo : EIATTR_VRC_CTA_INIT_COUNT
	.align		4
        /*0038*/ 	.byte	0x02, 0x4a
	.zero		1
	.zero		1


	//----- nvinfo : EIATTR_EXIT_INSTR_OFFSETS
	.align		4
        /*003c*/ 	.byte	0x04, 0x1c
        /*003e*/ 	.short	(.L_65 - .L_64)


	//   ....[0]....
.L_64:
        /*0040*/ 	.word	0x00000290


	//   ....[1]....
        /*0044*/ 	.word	0x00000310


	//----- nvinfo : EIATTR_CBANK_PARAM_SIZE
	.align		4
.L_65:
        /*0048*/ 	.byte	0x03, 0x19
        /*004a*/ 	.short	0x000c


	//----- nvinfo : EIATTR_PARAM_CBANK
	.align		4
        /*004c*/ 	.byte	0x04, 0x0a
        /*004e*/ 	.short	(.L_67 - .L_66)
	.align		4
.L_66:
        /*0050*/ 	.word	index@(.nv.constant0._Z18maxReductionKernelPdi)
        /*0054*/ 	.short	0x0380
        /*0056*/ 	.short	0x000c


	//----- nvinfo : EIATTR_SW_WAR
	.align		4
.L_67:
        /*0058*/ 	.byte	0x04, 0x36
        /*005a*/ 	.short	(.L_69 - .L_68)
.L_68:
        /*005c*/ 	.word	0x00000008
.L_69:


//--------------------- .nv.info._Z12getMaxKernelPdS_i --------------------------
	.section	.nv.info._Z12getMaxKernelPdS_i,"",@"SHT_CUDA_INFO"
	.sectionflags	@""
	.align	4


	//----- nvinfo : EIATTR_CUDA_API_VERSION
	.align		4
        /*0000*/ 	.byte	0x04, 0x37
        /*0002*/ 	.short	(.L_71 - .L_70)
.L_70:
        /*0004*/ 	.word	0x00000082


	//----- nvinfo : EIATTR_KPARAM_INFO
	.align		4
.L_71:
        /*0008*/ 	.byte	0x04, 0x17
        /*000a*/ 	.short	(.L_73 - .L_72)
.L_72:
        /*000c*/ 	.word	0x00000000
        /*0010*/ 	.short	0x0002
        /*0012*/ 	.short	0x0010
        /*0014*/ 	.byte	0x00, 0xf0, 0x11, 0x00


	//----- nvinfo : EIATTR_KPARAM_INFO
	.align		4
.L_73:
        /*0018*/ 	.byte	0x04, 0x17
        /*001a*/ 	.short	(.L_75 - .L_74)
.L_74:
        /*001c*/ 	.word	0x00000000
        /*0020*/ 	.short	0x0001
        /*0022*/ 	.short	0x0008
        /*0024*/ 	.byte	0x00, 0xf5, 0x21, 0x00


	//----- nvinfo : EIATTR_KPARAM_INFO
	.align		4
.L_75:
        /*0028*/ 	.byte	0x04, 0x17
        /*002a*/ 	.short	(.L_77 - .L_76)
.L_76:
        /*002c*/ 	.word	0x00000000
        /*0030*/ 	.short	0x0000
        /*0032*/ 	.short	0x0000
        /*0034*/ 	.byte	0x00, 0xf5, 0x21, 0x00


	//----- nvinfo : EIATTR_SPARSE_MMA_MASK
	.align		4
.L_77:
        /*0038*/ 	.byte	0x03, 0x50
        /*003a*/ 	.short	0x0000


	//----- nvinfo : EIATTR_MAXREG_COUNT
	.align		4
        /*003c*/ 	.byte	0x03, 0x1b
        /*003e*/ 	.short	0x00ff


	//----- nvinfo : EIATTR_MERCURY_ISA_VERSION
	.align		4
        /*0040*/ 	.byte	0x03, 0x5f
        /*0042*/ 	.short	0x0101


	//----- nvinfo : EIATTR_VRC_CTA_INIT_COUNT
	.align		4
        /*0044*/ 	.byte	0x02, 0x4a
	.zero		1
	.zero		1


	//----- nvinfo : EIATTR_EXIT_INSTR_OFFSETS
	.align		4
        /*0048*/ 	.byte	0x04, 0x1c
        /*004a*/ 	.short	(.L_79 - .L_78)


	//   ....[0]....
.L_78:
        /*004c*/ 	.word	0x00000070


	//   ....[1]....
        /*0050*/ 	.word	0x000000d0


	//----- nvinfo : EIATTR_CBANK_PARAM_SIZE
	.align		4
.L_79:
        /*0054*/ 	.byte	0x03, 0x19
        /*0056*/ 	.short	0x0014


	//----- nvinfo : EIATTR_PARAM_CBANK
	.align		4
        /*0058*/ 	.byte	0x04, 0x0a
        /*005a*/ 	.short	(.L_81 - .L_80)
	.align		4
.L_80:
        /*005c*/ 	.word	index@(.nv.constant0._Z12getMaxKernelPdS_i)
        /*0060*/ 	.short	0x0380
        /*0062*/ 	.short	0x0014


	//----- nvinfo : EIATTR_SW_WAR
	.align		4
.L_81:
        /*0064*/ 	.byte	0x04, 0x36
        /*0066*/ 	.short	(.L_83 - .L_82)
.L_82:
        /*0068*/ 	.word	0x00000008
.L_83:


//--------------------- .nv.info._Z14Lax_FriedrichsPddii --------------------------
	.section	.nv.info._Z14Lax_FriedrichsPddii,"",@"SHT_CUDA_INFO"
	.sectionflags	@""
	.align	4


	//----- nvinfo : EIATTR_CUDA_API_VERSION
	.align		4
        /*0000*/ 	.byte	0x04, 0x37
        /*0002*/ 	.short	(.L_85 - .L_84)
.L_84:
        /*0004*/ 	.word	0x00000082


	//----- nvinfo : EIATTR_KPARAM_INFO
	.align		4
.L_85:
        /*0008*/ 	.byte	0x04, 0x17
        /*000a*/ 	.short	(.L_87 - .L_86)
.L_86:
        /*000c*/ 	.word	0x00000000
        /*0010*/ 	.short	0x0003
        /*0012*/ 	.short	0x0014
        /*0014*/ 	.byte	0x00, 0xf0, 0x11, 0x00


	//----- nvinfo : EIATTR_KPARAM_INFO
	.align		4
.L_87:
        /*0018*/ 	.byte	0x04, 0x17
        /*001a*/ 	.short	(.L_89 - .L_88)
.L_88:
        /*001c*/ 	.word	0x00000000
        /*0020*/ 	.short	0x0002
        /*0022*/ 	.short	0x0010
        /*0024*/ 	.byte	0x00, 0xf0, 0x11, 0x00


	//----- nvinfo : EIATTR_KPARAM_INFO
	.align		4
.L_89:
        /*0028*/ 	.byte	0x04, 0x17
        /*002a*/ 	.short	(.L_91 - .L_90)
.L_90:
        /*002c*/ 	.word	0x00000000
        /*0030*/ 	.short	0x0001
        /*0032*/ 	.short	0x0008
        /*0034*/ 	.byte	0x00, 0xf0, 0x21, 0x00


	//----- nvinfo : EIATTR_KPARAM_INFO
	.align		4
.L_91:
        /*0038*/ 	.byte	0x04, 0x17
        /*003a*/ 	.short	(.L_93 - .L_92)
.L_92:
        /*003c*/ 	.word	0x00000000
        /*0040*/ 	.short	0x0000
        /*0042*/ 	.short	0x0000
        /*0044*/ 	.byte	0x00, 0xf5, 0x21, 0x00


	//----- nvinfo : EIATTR_SPARSE_MMA_MASK
	.align		4
.L_93:
        /*0048*/ 	.byte	0x03, 0x50
        /*004a*/ 	.short	0x0000


	//----- nvinfo : EIATTR_MAXREG_COUNT
	.align		4
        /*004c*/ 	.byte	0x03, 0x1b
        /*004e*/ 	.short	0x00ff


	//----- nvinfo : EIATTR_MERCURY_ISA_VERSION
	.align		4
        /*0050*/ 	.byte	0x03, 0x5f
        /*0052*/ 	.short	0x0101


	//----- nvinfo : EIATTR_VRC_CTA_INIT_COUNT
	.align		4
        /*0054*/ 	.byte	0x02, 0x4a
	.zero		1
	.zero		1


	//----- nvinfo : EIATTR_EXIT_INSTR_OFFSETS
	.align		4
        /*0058*/ 	.byte	0x04, 0x1c
        /*005a*/ 	.short	(.L_95 - .L_94)


	//   ....[0]....
.L_94:
        /*005c*/ 	.word	0x000002e0


	//   ....[1]....
        /*0060*/ 	.word	0x00000330


	//----- nvinfo : EIATTR_CRS_STACK_SIZE
	.align		4
.L_95:
        /*0064*/ 	.byte	0x04, 0x1e
        /*0066*/ 	.short	(.L_97 - .L_96)
.L_96:
        /*0068*/ 	.word	0x00000000


	//----- nvinfo : EIATTR_CBANK_PARAM_SIZE
	.align		4
.L_97:
        /*006c*/ 	.byte	0x03, 0x19
        /*006e*/ 	.short	0x0018


	//----- nvinfo : EIATTR_PARAM_CBANK
	.align		4
        /*0070*/ 	.byte	0x04, 0x0a
        /*0072*/ 	.short	(.L_99 - .L_98)
	.align		4
.L_98:
        /*0074*/ 	.word	index@(.nv.constant0._Z14Lax_FriedrichsPddii)
        /*0078*/ 	.short	0x0380
        /*007a*/ 	.short	0x0018


	//----- nvinfo : EIATTR_SW_WAR
	.align		4
.L_99:
        /*007c*/ 	.byte	0x04, 0x36
        /*007e*/ 	.short	(.L_101 - .L_100)
.L_100:
        /*0080*/ 	.word	0x00000008
.L_101:


//--------------------- .nv.callgraph             --------------------------
	.section	.nv.callgraph,"",@"SHT_CUDA_CALLGRAPH"
	.align	4
	.sectionentsize	8
	.align		4
        /*0000*/ 	.word	0x00000000
	.align		4
        /*0004*/ 	.word	0xffffffff
	.align		4
        /*0008*/ 	.word	0x00000000
	.align		4
        /*000c*/ 	.word	0xfffffffe
	.align		4
        /*0010*/ 	.word	0x00000000
	.align		4
        /*0014*/ 	.word	0xfffffffd
	.align		4
        /*0018*/ 	.word	0x00000000
	.align		4
        /*001c*/ 	.word	0xfffffffc


//--------------------- .text._Z21maxReductionKernelEndPdS_i --------------------------
	.section	.text._Z21maxReductionKernelEndPdS_i,"ax",@progbits
	.align	128
        .global         _Z21maxReductionKernelEndPdS_i
        .type           _Z21maxReductionKernelEndPdS_i,@function
        .size           _Z21maxReductionKernelEndPdS_i,(.L_x_13 - _Z21maxReductionKernelEndPdS_i)
        .other          _Z21maxReductionKernelEndPdS_i,@"STO_CUDA_ENTRY STV_DEFAULT"
_Z21maxReductionKernelEndPdS_i:
.text._Z21maxReductionKernelEndPdS_i:
[----:B------:R-:W-:Y:S01]  /*0000*/  LDC R1, c[0x0][0x37c] ;  /* 0x0000df00ff017b82 */ /* 0x000fe20000000800 */
[----:B------:R-:W0:Y:S07]  /*0010*/  S2R R9, SR_TID.X ;  /* 0x0000000000097919 */ /* 0x000e2e0000002100 */
[----:B------:R-:W0:Y:S01]  /*0020*/  S2UR UR4, SR_CTAID.X ;  /* 0x00000000000479c3 */ /* 0x000e220000002500 */
[----:B------:R-:W1:Y:S01]  /*0030*/  LDCU UR5, c[0x0][0x390] ;  /* 0x00007200ff0577ac */ /* 0x000e620008000800 */
[----:B------:R-:W-:-:S02]  /*0040*/  IMAD.MOV.U32 R2, RZ, RZ, -0x1 ;  /* 0xffffffffff027424 */ /* 0x000fc400078e00ff */
[----:B------:R-:W-:Y:S01]  /*0050*/  IMAD.MOV.U32 R3, RZ, RZ, -0x100001 ;  /* 0xffefffffff037424 */ /* 0x000fe200078e00ff */
[----:B------:R-:W2:Y:S03]  /*0060*/  LDCU.64 UR6, c[0x0][0x358] ;  /* 0x00006b00ff0677ac */ /* 0x000ea60008000a00 */
[----:B------:R-:W0:Y:S02]  /*0070*/  LDC R0, c[0x0][0x360] ;  /* 0x0000d800ff007b82 */ /* 0x000e240000000800 */
[----:B0-----:R-:W-:-:S05]  /*0080*/  IMAD R7, R0, UR4, R9 ;  /* 0x0000000400077c24 */ /* 0x001fca000f8e0209 */
[----:B-1----:R-:W-:-:S13]  /*0090*/  ISETP.GE.U32.AND P0, PT, R7, UR5, PT ;  /* 0x0000000507007c0c */ /* 0x002fda000bf06070 */
[----:B------:R-:W0:Y:S02]  /*00a0*/  @!P0 LDC.64 R4, c[0x0][0x380] ;  /* 0x0000e000ff048b82 */ /* 0x000e240000000a00 */
[----:B0-----:R-:W-:-:S05]  /*00b0*/  @!P0 IMAD.WIDE.U32 R4, R7, 0x8, R4 ;  /* 0x0000000807048825 */ /* 0x001fca00078e0004 */
[----:B--2---:R-:W2:Y:S01]  /*00c0*/  @!P0 LDG.E.64 R2, desc[UR6][R4.64] ;  /* 0x0000000604028981 */ /* 0x004ea2000c1e1b00 */
[----:B------:R-:W0:Y:S01]  /*00d0*/  S2UR UR5, SR_CgaCtaId ;  /* 0x00000000000579c3 */ /* 0x000e220000008800 */
[----:B------:R-:W-:Y:S01]  /*00e0*/  UMOV UR4, 0x400 ;  /* 0x0000040000047882 */ /* 0x000fe20000000000 */
[----:B------:R-:W-:Y:S02]  /*00f0*/  ISETP.GE.U32.AND P1, PT, R0, 0x4, PT ;  /* 0x000000040000780c */ /* 0x000fe40003f26070 */
[----:B------:R-:W-:Y:S01]  /*0100*/  ISETP.NE.AND P0, PT, R7, RZ, PT ;  /* 0x000000ff0700720c */ /* 0x000fe20003f05270 */
[----:B0-----:R-:W-:-:S06]  /*0110*/  ULEA UR4, UR5, UR4, 0x18 ;  /* 0x0000000405047291 */ /* 0x001fcc000f8ec0ff */
[----:B------:R-:W-:-:S05]  /*0120*/  LEA R7, R9, UR4, 0x3 ;  /* 0x0000000409077c11 */ /* 0x000fca000f8e18ff */
[----:B--2---:R0:W-:Y:S01]  /*0130*/  STS.64 [R7], R2 ;  /* 0x0000000207007388 */ /* 0x0041e20000000a00 */
[----:B------:R-:W-:Y:S06]  /*0140*/  BAR.SYNC.DEFER_BLOCKING 0x0 ;  /* 0x0000000000007b1d */ /* 0x000fec0000010000 */
[----:B------:R-:W-:Y:S05]  /*0150*/  @!P1 BRA `(.L_x_0) ;  /* 0x0000000000489947 */ /* 0x000fea0003800000 */
.L_x_1:
[----:B------:R-:W-:-:S04]  /*0160*/  SHF.R.U32.HI R6, RZ, 0x1, R0 ;  /* 0x00000001ff067819 */ /* 0x000fc80000011600 */
[----:B------:R-:W-:-:S13]  /*0170*/  ISETP.GE.U32.AND P1, PT, R9, R6, PT ;  /* 0x000000060900720c */ /* 0x000fda0003f26070 */
[----:B------:R-:W-:Y:S01]  /*0180*/  @!P1 IMAD R4, R6, 0x8, R7 ;  /* 0x0000000806049824 */ /* 0x000fe200078e0207 */
[----:B0-----:R-:W0:Y:S05]  /*0190*/  @!P1 LDS.64 R2, [R7] ;  /* 0x0000000007029984 */ /* 0x001e2a0000000a00 */
[----:B------:R-:W1:Y:S01]  /*01a0*/  @!P1 LDS.64 R4, [R4] ;  /* 0x0000000004049984 */ /* 0x000e620000000a00 */
[----:B0-----:R-:W-:Y:S01]  /*01b0*/  @!P1 IMAD.MOV.U32 R8, RZ, RZ, R3 ;  /* 0x000000ffff089224 */ /* 0x001fe200078e0003 */
[----:B-1----:R-:W-:Y:S01]  /*01c0*/  @!P1 DSETP.MAX.AND P2, P3, R2, R4, PT ;  /* 0x000000040200922a */ /* 0x002fe20003b4f000 */
[----:B------:R-:W-:Y:S02]  /*01d0*/  @!P1 IMAD.MOV.U32 R11, RZ, RZ, R5 ;  /* 0x000000ffff0b9224 */ /* 0x000fe400078e0005 */
[----:B------:R-:W-:-:S03]  /*01e0*/  @!P1 IMAD.MOV.U32 R3, RZ, RZ, R4 ;  /* 0x000000ffff039224 */ /* 0x000fc600078e0004 */
[----:B------:R-:W-:Y:S02]  /*01f0*/  @!P1 FSEL R8, R8, R11, P2 ;  /* 0x0000000b08089208 */ /* 0x000fe40001000000 */
[----:B------:R-:W-:Y:S02]  /*0200*/  @!P1 LOP3.LUT R11, R11, 0x80000, RZ, 0xfc, !PT ;  /* 0x000800000b0b9812 */ /* 0x000fe400078efcff */
[----:B------:R-:W-:Y:S02]  /*0210*/  @!P1 SEL R2, R2, R3, P2 ;  /* 0x0000000302029207 */ /* 0x000fe40001000000 */
[----:B------:R-:W-:-:S05]  /*0220*/  @!P1 SEL R3, R11, R8, P3 ;  /* 0x000000080b039207 */ /* 0x000fca0001800000 */
[----:B------:R1:W-:Y:S01]  /*0230*/  @!P1 STS.64 [R7], R2 ;  /* 0x0000000207009388 */ /* 0x0003e20000000a00 */
[----:B------:R-:W-:Y:S01]  /*0240*/  BAR.SYNC.DEFER_BLOCKING 0x0 ;  /* 0x0000000000007b1d */ /* 0x000fe20000010000 */
[----:B------:R-:W-:Y:S01]  /*0250*/  ISETP.GT.U32.AND P1, PT, R0, 0x7, PT ;  /* 0x000000070000780c */ /* 0x000fe20003f24070 */
[----:B------:R-:W-:-:S12]  /*0260*/  IMAD.MOV.U32 R0, RZ, RZ, R6 ;  /* 0x000000ffff007224 */ /* 0x000fd800078e0006 */
[----:B-1----:R-:W-:Y:S05]  /*0270*/  @P1 BRA `(.L_x_1) ;  /* 0xfffffffc00b81947 */ /* 0x002fea000383ffff */
.L_x_0:
[----:B------:R-:W-:Y:S05]  /*0280*/  @P0 EXIT ;  /* 0x000000000000094d */ /* 0x000fea0003800000 */
[----:B------:R-:W1:Y:S01]  /*0290*/  S2UR UR5, SR_CgaCtaId ;  /* 0x00000000000579c3 */ /* 0x000e620000008800 */
[----:B------:R-:W-:-:S07]  /*02a0*/  UMOV UR4, 0x400 ;  /* 0x0000040000047882 */ /* 0x000fce0000000000 */
[----:B------:R-:W2:Y:S01]  /*02b0*/  LDC.64 R4, c[0x0][0x388] ;  /* 0x0000e200ff047b82 */ /* 0x000ea20000000a00 */
[----:B-1----:R-:W-:-:S09]  /*02c0*/  ULEA UR4, UR5, UR4, 0x18 ;  /* 0x0000000405047291 */ /* 0x002fd2000f8ec0ff */
[----:B0-----:R-:W2:Y:S04]  /*02d0*/  LDS.64 R2, [UR4+0x8] ;  /* 0x00000804ff027984 */ /* 0x001ea80008000a00 */
[----:B--2---:R-:W-:Y:S01]  /*02e0*/  STG.E.64 desc[UR6][R4.64], R2 ;  /* 0x0000000204007986 */ /* 0x004fe2000c101b06 */
[----:B------:R-:W-:Y:S05]  /*02f0*/  EXIT ;  /* 0x000000000000794d */ /* 0x000fea0003800000 */
.L_x_2:
[----:B------:R-:W-:-:S00]  /*0300*/  BRA `(.L_x_2) ;  /* 0xfffffffc00fc7947 */ /* 0x000fc0000383ffff */
[----:B------:R-:W-:-:S00]  /*0310*/  NOP ;  /* 0x0000000000007918 */ /* 0x000fc00000000000 */
        /* <DEDUP_REMOVED lines=14> */
.L_x_13:


//--------------------- .text._Z21maxReductionIniKernelPdS_i --------------------------
	.section	.text._Z21maxReductionIniKernelPdS_i,"ax",@progbits
	.align	128
        .global         _Z21maxReductionIniKernelPdS_i
        .type           _Z21maxReductionIniKernelPdS_i,@function
        .size           _Z21maxReductionIniKernelPdS_i,(.L_x_14 - _Z21maxReductionIniKernelPdS_i)
        .other          _Z21maxReductionIniKernelPdS_i,@"STO_CUDA_ENTRY STV_DEFAULT"
_Z21maxReductionIniKernelPdS_i:
.text._Z21maxReductionIniKernelPdS_i:
[----:B------:R-:W-:Y:S01]  /*0000*/  LDC R1, c[0x0][0x37c] ;  /* 0x0000df00ff017b82 */ /* 0x000fe20000000800 */
[----:B------:R-:W0:Y:S01]  /*0010*/  S2R R6, SR_TID.X ;  /* 0x0000000000067919 */ /* 0x000e220000002100 */
[----:B------:R-:W0:Y:S01]  /*0020*/  LDCU UR8, c[0x0][0x360] ;  /* 0x00006c00ff0877ac */ /* 0x000e220008000800 */
[----:B------:R-:W-:Y:S01]  /*0030*/  IMAD.MOV.U32 R2, RZ, RZ, -0x1 ;  /* 0xffffffffff027424 */ /* 0x000fe200078e00ff */
[----:B------:R-:W0:Y:S01]  /*0040*/  S2R R9, SR_CTAID.X ;  /* 0x0000000000097919 */ /* 0x000e220000002500 */
[----:B------:R-:W1:Y:S01]  /*0050*/  LDCU UR4, c[0x0][0x390] ;  /* 0x00007200ff0477ac */ /* 0x000e620008000800 */
[----:B------:R-:W-:Y:S01]  /*0060*/  IMAD.MOV.U32 R3, RZ, RZ, -0x100001 ;  /* 0xffefffffff037424 */ /* 0x000fe200078e00ff */
[----:B------:R-:W2:Y:S01]  /*0070*/  LDCU.64 UR6, c[0x0][0x358] ;  /* 0x00006b00ff0677ac */ /* 0x000ea20008000a00 */
[----:B0-----:R-:W-:-:S05]  /*0080*/  IMAD R7, R9, UR8, R6 ;  /* 0x0000000809077c24 */ /* 0x001fca000f8e0206 */
[----:B-1----:R-:W-:-:S13]  /*0090*/  ISETP.GE.U32.AND P0, PT, R7, UR4, PT ;  /* 0x0000000407007c0c */ /* 0x002fda000bf06070 */
[----:B------:R-:W0:Y:S02]  /*00a0*/  @!P0 LDC.64 R4, c[0x0][0x380] ;  /* 0x0000e000ff048b82 */ /* 0x000e240000000a00 */
[----:B0-----:R-:W-:-:S05]  /*00b0*/  @!P0 IMAD.WIDE.U32 R4, R7, 0x8, R4 ;  /* 0x0000000807048825 */ /* 0x001fca00078e0004 */
[----:B--2---:R-:W2:Y:S01]  /*00c0*/  @!P0 LDG.E.64 R2, desc[UR6][R4.64] ;  /* 0x0000000604028981 */ /* 0x004ea2000c1e1b00 */
[----:B------:R-:W0:Y:S01]  /*00d0*/  S2UR UR5, SR_CgaCtaId ;  /* 0x00000000000579c3 */ /* 0x000e220000008800 */
[----:B------:R-:W-:Y:S01]  /*00e0*/  IMAD.U32 R0, RZ, RZ, UR8 ;  /* 0x00000008ff007e24 */ /* 0x000fe2000f8e00ff */
[----:B------:R-:W-:Y:S01]  /*00f0*/  UMOV UR4, 0x400 ;  /* 0x0000040000047882 */ /* 0x000fe20000000000 */
[----:B------:R-:W-:-:S03]  /*0100*/  ISETP.NE.AND P0, PT, R6, RZ, PT ;  /* 0x000000ff0600720c */ /* 0x000fc60003f05270 */
[----:B------:R-:W-:Y:S01]  /*0110*/  ISETP.GE.U32.AND P1, PT, R0, 0x2, PT ;  /* 0x000000020000780c */ /* 0x000fe20003f26070 */
[----:B0-----:R-:W-:-:S06]  /*0120*/  ULEA UR4, UR5, UR4, 0x18 ;  /* 0x0000000405047291 */ /* 0x001fcc000f8ec0ff */
[----:B------:R-:W-:-:S05]  /*0130*/  LEA R7, R6, UR4, 0x3 ;  /* 0x0000000406077c11 */ /* 0x000fca000f8e18ff */
[----:B--2---:R0:W-:Y:S01]  /*0140*/  STS.64 [R7], R2 ;  /* 0x0000000207007388 */ /* 0x0041e20000000a00 */
[----:B------:R-:W-:Y:S06]  /*0150*/  BAR.SYNC.DEFER_BLOCKING 0x0 ;  /* 0x0000000000007b1d */ /* 0x000fec0000010000 */
[----:B------:R-:W-:Y:S05]  /*0160*/  @!P1 BRA `(.L_x_3) ;  /* 0x0000000000489947 */ /* 0x000fea0003800000 */
.L_x_4:
        /* <DEDUP_REMOVED lines=18> */
.L_x_3:
[----:B------:R-:W-:Y:S05]  /*0290*/  @P0 EXIT ;  /* 0x000000000000094d */ /* 0x000fea0003800000 */
[----:B------:R-:W1:Y:S01]  /*02a0*/  S2UR UR5, SR_CgaCtaId ;  /* 0x00000000000579c3 */ /* 0x000e620000008800 */
[----:B------:R-:W-:-:S07]  /*02b0*/  UMOV UR4, 0x400 ;  /* 0x0000040000047882 */ /* 0x000fce0000000000 */
[----:B------:R-:W2:Y:S01]  /*02c0*/  LDC.64 R4, c[0x0][0x388] ;  /* 0x0000e200ff047b82 */ /* 0x000ea20000000a00 */
[----:B-1----:R-:W-:Y:S01]  /*02d0*/  ULEA UR4, UR5, UR4, 0x18 ;  /* 0x0000000405047291 */ /* 0x002fe2000f8ec0ff */
[----:B--2---:R-:W-:-:S08]  /*02e0*/  IMAD.WIDE.U32 R4, R9, 0x8, R4 ;  /* 0x0000000809047825 */ /* 0x004fd000078e0004 */
[----:B0-----:R-:W0:Y:S04]  /*02f0*/  LDS.64 R2, [UR4] ;  /* 0x00000004ff027984 */ /* 0x001e280008000a00 */
[----:B0-----:R-:W-:Y:S01]  /*0300*/  STG.E.64 desc[UR6][R4.64], R2 ;  /* 0x0000000204007986 */ /* 0x001fe2000c101b06 */
[----:B------:R-:W-:Y:S05]  /*0310*/  EXIT ;  /* 0x000000000000794d */ /* 0x000fea0003800000 */
.L_x_5:
        /* <DEDUP_REMOVED lines=14> */
.L_x_14:


//--------------------- .text._Z18maxReductionKernelPdi --------------------------
	.section	.text._Z18maxReductionKernelPdi,"ax",@progbits
	.align	128
        .global         _Z18maxReductionKernelPdi
        .type           _Z18maxReductionKernelPdi,@function
        .size           _Z18maxReductionKernelPdi,(.L_x_15 - _Z18maxReductionKernelPdi)
        .other          _Z18maxReductionKernelPdi,@"STO_CUDA_ENTRY STV_DEFAULT"
_Z18maxReductionKernelPdi:
.text._Z18maxReductionKernelPdi:
        /* <DEDUP_REMOVED lines=23> */
.L_x_7:
        /* <DEDUP_REMOVED lines=18> */
.L_x_6:
        /* <DEDUP_REMOVED lines=9> */
.L_x_8:
        /* <DEDUP_REMOVED lines=14> */
.L_x_15:


//--------------------- .text._Z12getMaxKernelPdS_i --------------------------
	.section	.text._Z12getMaxKernelPdS_i,"ax",@progbits
	.align	128
        .global         _Z12getMaxKernelPdS_i
        .type           _Z12getMaxKernelPdS_i,@function
        .size           _Z12getMaxKernelPdS_i,(.L_x_16 - _Z12getMaxKernelPdS_i)
        .other          _Z12getMaxKernelPdS_i,@"STO_CUDA_ENTRY STV_DEFAULT"
_Z12getMaxKernelPdS_i:
.text._Z12getMaxKernelPdS_i:
[----:B------:R-:W-:Y:S01]  /*0000*/  LDC R1, c[0x0][0x37c] ;  /* 0x0000df00ff017b82 */ /* 0x000fe20000000800 */
[----:B------:R-:W0:Y:S07]  /*0010*/  S2R R0, SR_TID.X ;  /* 0x0000000000007919 */ /* 0x000e2e0000002100 */
[----:B------:R-:W1:Y:S01]  /*0020*/  S2UR UR4, SR_CTAID.X ;  /* 0x00000000000479c3 */ /* 0x000e620000002500 */
[----:B------:R-:W1:Y:S02]  /*0030*/  LDCU UR5, c[0x0][0x360] ;  /* 0x00006c00ff0577ac */ /* 0x000e640008000800 */
[----:B-1----:R-:W-:Y:S01]  /*0040*/  UIMAD UR4, UR4, UR5, URZ ;  /* 0x00000005040472a4 */ /* 0x002fe2000f8e02ff */
[----:B0-----:R-:W-:-:S05]  /*0050*/  IADD3 R0, PT, PT, -R0, RZ, RZ ;  /* 0x000000ff00007210 */ /* 0x001fca0007ffe1ff */
[----:B------:R-:W-:-:S13]  /*0060*/  ISETP.NE.AND P0, PT, R0, UR4, PT ;  /* 0x0000000400007c0c */ /* 0x000fda000bf05270 */
[----:B------:R-:W-:Y:S05]  /*0070*/  @P0 EXIT ;  /* 0x000000000000094d */ /* 0x000fea0003800000 */
[----:B------:R-:W0:Y:S01]  /*0080*/  LDC.64 R2, c[0x0][0x380] ;  /* 0x0000e000ff027b82 */ /* 0x000e220000000a00 */
[----:B------:R-:W0:Y:S02]  /*0090*/  LDCU.64 UR4, c[0x0][0x358] ;  /* 0x00006b00ff0477ac */ /* 0x000e240008000a00 */
[----:B0-----:R-:W2:Y:S05]  /*00a0*/  LDG.E.64 R2, desc[UR4][R2.64] ;  /* 0x0000000402027981 */ /* 0x001eaa000c1e1b00 */
[----:B------:R-:W2:Y:S02]  /*00b0*/  LDC.64 R4, c[0x0][0x388] ;  /* 0x0000e200ff047b82 */ /* 0x000ea40000000a00 */
[----:B--2---:R-:W-:Y:S01]  /*00c0*/  STG.E.64 desc[UR4][R4.64], R2 ;  /* 0x0000000204007986 */ /* 0x004fe2000c101b04 */
[----:B------:R-:W-:Y:S05]  /*00d0*/  EXIT ;  /* 0x000000000000794d */ /* 0x000fea0003800000 */
.L_x_9:
        /* <DEDUP_REMOVED lines=10> */
.L_x_16:


//--------------------- .text._Z14Lax_FriedrichsPddii --------------------------
	.section	.text._Z14Lax_FriedrichsPddii,"ax",@progbits
	.align	128
        .global         _Z14Lax_FriedrichsPddii
        .type           _Z14Lax_FriedrichsPddii,@function
        .size           _Z14Lax_FriedrichsPddii,(.L_x_17 - _Z14Lax_FriedrichsPddii)
        .other          _Z14Lax_FriedrichsPddii,@"STO_CUDA_ENTRY STV_DEFAULT"
_Z14Lax_FriedrichsPddii:
.text._Z14Lax_FriedrichsPddii:
[----:B------:R-:W-:Y:S01]  /*0000*/  LDC R1, c[0x0][0x37c] ;  /* 0x0000df00ff017b82 */ /* 0x000fe20000000800 */
[----:B------:R-:W0:Y:S07]  /*0010*/  S2R R0, SR_TID.X ;  /* 0x0000000000007919 */ /* 0x000e2e0000002100 */
[----:B------:R-:W0:Y:S08]  /*0020*/  S2UR UR4, SR_CTAID.X ;  /* 0x00000000000479c3 */ /* 0x000e300000002500 */
[----:B------:R-:W0:Y:S08]  /*0030*/  LDC R3, c[0x0][0x360] ;  /* 0x0000d800ff037b82 */ /* 0x000e300000000800 */
[----:B------:R-:W1:Y:S01]  /*0040*/  LDC.64 R6, c[0x0][0x390] ;  /* 0x0000e400ff067b82 */ /* 0x000e620000000a00 */
[----:B0-----:R-:W-:Y:S01]  /*0050*/  IMAD R0, R3, UR4, R0 ;  /* 0x0000000403007c24 */ /* 0x001fe2000f8e0200 */
[----:B------:R-:W0:Y:S01]  /*0060*/  LDCU.64 UR4, c[0x0][0x358] ;  /* 0x00006b00ff0477ac */ /* 0x000e220008000a00 */
[----:B-1----:R-:W-:Y:S01]  /*0070*/  VIADD R9, R6, 0xffffffff ;  /* 0xffffffff06097836 */ /* 0x002fe20000000000 */
[----:B------:R-:W-:-:S04]  /*0080*/  LEA.HI R2, R7, R7, RZ, 0x1 ;  /* 0x0000000707027211 */ /* 0x000fc800078f08ff */
[----:B------:R-:W-:Y:S02]  /*0090*/  ISETP.GE.AND P0, PT, R0, R9, PT ;  /* 0x000000090000720c */ /* 0x000fe40003f06270 */
[----:B------:R-:W-:Y:S02]  /*00a0*/  LOP3.LUT R2, R2, 0xfffffffe, RZ, 0xc0, !PT ;  /* 0xfffffffe02027812 */ /* 0x000fe400078ec0ff */
[----:B------:R-:W-:-:S03]  /*00b0*/  ISETP.LT.OR P0, PT, R0, 0x1, P0 ;  /* 0x000000010000780c */ /* 0x000fc60000701670 */
[----:B------:R-:W-:-:S04]  /*00c0*/  IMAD.IADD R5, R7, 0x1, -R2 ;  /* 0x0000000107057824 */ /* 0x000fc800078e0a02 */
[----:B------:R-:W-:-:S06]  /*00d0*/  IMAD R5, R5, R6, RZ ;  /* 0x0000000605057224 */ /* 0x000fcc00078e02ff */
[----:B------:R-:W1:Y:S01]  /*00e0*/  @!P0 LDC.64 R12, c[0x0][0x380] ;  /* 0x0000e000ff0c8b82 */ /* 0x000e620000000a00 */
[----:B------:R-:W-:-:S04]  /*00f0*/  @!P0 IADD3 R2, P1, PT, R0, R5, RZ ;  /* 0x0000000500028210 */ /* 0x000fc80007f3e0ff */
[----:B------:R-:W-:-:S03]  /*0100*/  @!P0 LEA.HI.X.SX32 R3, R5, RZ, 0x1, P1 ;  /* 0x000000ff05038211 */ /* 0x000fc600008f0eff */
[----:B------:R-:W2:Y:S01]  /*0110*/  @!P0 LDC.64 R16, c[0x0][0x388] ;  /* 0x0000e200ff108b82 */ /* 0x000ea20000000a00 */
[----:B-1----:R-:W-:-:S04]  /*0120*/  @!P0 LEA R12, P1, R2, R12, 0x3 ;  /* 0x0000000c020c8211 */ /* 0x002fc800078218ff */
[----:B------:R-:W-:Y:S01]  /*0130*/  @!P0 LEA.HI.X R13, R2, R13, R3, 0x3, P1 ;  /* 0x0000000d020d8211 */ /* 0x000fe200008f1c03 */
[----:B------:R-:W-:Y:S02]  /*0140*/  VIADD R7, R7, 0x1 ;  /* 0x0000000107077836 */ /* 0x000fe40000000000 */
[----:B------:R-:W1:Y:S02]  /*0150*/  LDC.64 R2, c[0x0][0x380] ;  /* 0x0000e000ff027b82 */ /* 0x000e640000000a00 */
[----:B0-----:R-:W3:Y:S04]  /*0160*/  @!P0 LDG.E.64 R10, desc[UR4][R12.64+-0x8] ;  /* 0xfffff8040c0a8981 */ /* 0x001ee8000c1e1b00 */
[----:B------:R-:W3:Y:S01]  /*0170*/  @!P0 LDG.E.64 R14, desc[UR4][R12.64+0x8] ;  /* 0x000008040c0e8981 */ /* 0x000ee2000c1e1b00 */
[----:B------:R-:W-:Y:S01]  /*0180*/  LEA.HI R4, R7, R7, RZ, 0x1 ;  /* 0x0000000707047211 */ /* 0x000fe200078f08ff */
[----:B--2---:R-:W-:Y:S01]  /*0190*/  @!P0 DMUL R16, R16, -0.25 ;  /* 0xbfd0000010108828 */ /* 0x004fe20000000000 */
[----:B------:R-:W-:Y:S01]  /*01a0*/  BSSY.RECONVERGENT B0, `(.L_x_10) ;  /* 0x0000013000007945 */ /* 0x000fe20003800200 */
[----:B------:R-:W-:-:S02]  /*01b0*/  ISETP.NE.AND P1, PT, R0, R9, PT ;  /* 0x000000090000720c */ /* 0x000fc40003f25270 */
[----:B------:R-:W-:-:S05]  /*01c0*/  LOP3.LUT R4, R4, 0xfffffffe, RZ, 0xc0, !PT ;  /* 0xfffffffe04047812 */ /* 0x000fca00078ec0ff */
[----:B------:R-:W-:Y:S01]  /*01d0*/  IMAD.IADD R7, R7, 0x1, -R4 ;  /* 0x0000000107077824 */ /* 0x000fe200078e0a04 */
[C-C-:B---3--:R-:W-:Y:S02]  /*01e0*/  @!P0 DADD R18, -R10.reuse, R14.reuse ;  /* 0x000000000a128229 */ /* 0x148fe4000000010e */
[----:B------:R-:W-:Y:S01]  /*01f0*/  @!P0 DADD R10, R10, R14 ;  /* 0x000000000a0a8229 */ /* 0x000fe2000000000e */
[----:B------:R-:W-:-:S05]  /*0200*/  IMAD R15, R7, R6, RZ ;  /* 0x00000006070f7224 */ /* 0x000fca00078e02ff */
[----:B------:R-:W-:Y:S01]  /*0210*/  @!P0 DFMA R16, R16, R18, 0.5 ;  /* 0x3fe000001010842b */ /* 0x000fe20000000012 */
[----:B------:R-:W-:-:S04]  /*0220*/  IMAD.IADD R7, R0, 0x1, R15 ;  /* 0x0000000100077824 */ /* 0x000fc800078e020f */
[----:B-1----:R-:W-:-:S03]  /*0230*/  IMAD.WIDE R6, R7, 0x8, R2 ;  /* 0x0000000807067825 */ /* 0x002fc600078e0202 */
[----:B------:R-:W-:-:S07]  /*0240*/  @!P0 DMUL R10, R10, R16 ;  /* 0x000000100a0a8228 */ /* 0x000fce0000000000 */
[----:B------:R0:W-:Y:S01]  /*0250*/  @!P0 STG.E.64 desc[UR4][R6.64], R10 ;  /* 0x0000000a06008986 */ /* 0x0001e2000c101b04 */
[----:B------:R-:W-:Y:S05]  /*0260*/  @!P0 BRA `(.L_x_11) ;  /* 0x0000000000188947 */ /* 0x000fea0003800000 */
[----:B------:R-:W-:-:S13]  /*0270*/  ISETP.NE.AND P0, PT, R0, RZ, PT ;  /* 0x000000ff0000720c */ /* 0x000fda0003f05270 */
[----:B------:R-:W-:Y:S05]  /*0280*/  @P0 BRA `(.L_x_11) ;  /* 0x0000000000100947 */ /* 0x000fea0003800000 */
[----:B------:R-:W-:-:S06]  /*0290*/  IMAD.WIDE R8, R5, 0x8, R2 ;  /* 0x0000000805087825 */ /* 0x000fcc00078e0202 */
[----:B------:R-:W2:Y:S01]  /*02a0*/  LDG.E.64 R8, desc[UR4][R8.64+0x8] ;  /* 0x0000080408087981 */ /* 0x000ea2000c1e1b00 */
[----:B0-----:R-:W-:-:S05]  /*02b0*/  IMAD.WIDE R10, R15, 0x8, R2 ;  /* 0x000000080f0a7825 */ /* 0x001fca00078e0202 */
[----:B--2---:R1:W-:Y:S02]  /*02c0*/  STG.E.64 desc[UR4][R10.64], R8 ;  /* 0x000000080a007986 */ /* 0x0043e4000c101b04 */
.L_x_11:
[----:B------:R-:W-:Y:S05]  /*02d0*/  BSYNC.RECONVERGENT B0 ;  /* 0x0000000000007941 */ /* 0x000fea0003800200 */
.L_x_10:
[----:B------:R-:W-:Y:S05]  /*02e0*/  @P1 EXIT ;  /* 0x000000000000194d */ /* 0x000fea0003800000 */
[----:B------:R-:W-:-:S05]  /*02f0*/  IADD3 R5, PT, PT, R0, -0x1, R5 ;  /* 0xffffffff00057810 */ /* 0x000fca0007ffe005 */
[----:B------:R-:W-:-:S06]  /*0300*/  IMAD.WIDE R2, R5, 0x8, R2 ;  /* 0x0000000805027825 */ /* 0x000fcc00078e0202 */
[----:B------:R-:W2:Y:S04]  /*0310*/  LDG.E.64 R2, desc[UR4][R2.64] ;  /* 0x0000000402027981 */ /* 0x000ea8000c1e1b00 */
[----:B--2---:R-:W-:Y:S01]  /*0320*/  STG.E.64 desc[UR4][R6.64], R2 ;  /* 0x0000000206007986 */ /* 0x004fe2000c101b04 */
[----:B------:R-:W-:Y:S05]  /*0330*/  EXIT ;  /* 0x000000000000794d */ /* 0x000fea0003800000 */
.L_x_12:
        /* <DEDUP_REMOVED lines=12> */
.L_x_17:


//--------------------- .nv.shared._Z21maxReductionKernelEndPdS_i --------------------------
	.section	.nv.shared._Z21maxReductionKernelEndPdS_i,"aw",@nobits
	.sectionflags	@""
	.align	16
	.zero		1024


//--------------------- .nv.shared.reserved.0     --------------------------
	.section	.nv.shared.reserved.0,"aw",@nobits
	.weak		__nv_reservedSMEM_offset_0_alias
	.size		__nv_reservedSMEM_offset_0_alias, 0, 64
	.other		__nv_reservedSMEM_offset_0_alias,@"STO_CUDA_RESERVED_SHARED STV_DEFAULT"
__nv_reservedSMEM_offset_0_alias:
	.zero		0
	.zero		64


//--------------------- .nv.shared._Z21maxReductionIniKernelPdS_i --------------------------
	.section	.nv.shared._Z21maxReductionIniKernelPdS_i,"aw",@nobits
	.sectionflags	@""
	.align	16
	.zero		1024


//--------------------- .nv.shared._Z18maxReductionKernelPdi --------------------------
	.section	.nv.shared._Z18maxReductionKernelPdi,"aw",@nobits
	.sectionflags	@""
	.align	16
	.zero		1024


//--------------------- .nv.shared._Z12getMaxKernelPdS_i --------------------------
	.section	.nv.shared._Z12getMaxKernelPdS_i,"aw",@nobits
	.sectionflags	@""
	.align	16
	.zero		1024


//--------------------- .nv.shared._Z14Lax_FriedrichsPddii --------------------------
	.section	.nv.shared._Z14Lax_FriedrichsPddii,"aw",@nobits
	.sectionflags	@""
	.align	16
	.zero		1024


//--------------------- .nv.constant0._Z21maxReductionKernelEndPdS_i --------------------------
	.section	.nv.constant0._Z21maxReductionKernelEndPdS_i,"a",@progbits
	.sectionflags	@""
	.align	4
.nv.constant0._Z21maxReductionKernelEndPdS_i:
	.zero		916


//--------------------- .nv.constant0._Z21maxReductionIniKernelPdS_i --------------------------
	.section	.nv.constant0._Z21maxReductionIniKernelPdS_i,"a",@progbits
	.sectionflags	@""
	.align	4
.nv.constant0._Z21maxReductionIniKernelPdS_i:
	.zero		916


//--------------------- .nv.constant0._Z18maxReductionKernelPdi --------------------------
	.section	.nv.constant0._Z18maxReductionKernelPdi,"a",@progbits
	.sectionflags	@""
	.align	4
.nv.constant0._Z18maxReductionKernelPdi:
	.zero		908


//--------------------- .nv.constant0._Z12getMaxKernelPdS_i --------------------------
	.section	.nv.constant0._Z12getMaxKernelPdS_i,"a",@progbits
	.sectionflags	@""
	.align	4
.nv.constant0._Z12getMaxKernelPdS_i:
	.zero		916


//--------------------- .nv.constant0._Z14Lax_FriedrichsPddii --------------------------
	.section	.nv.constant0._Z14Lax_FriedrichsPddii,"a",@progbits
	.sectionflags	@""
	.align	4
.nv.constant0._Z14Lax_FriedrichsPddii:
	.zero		920


//--------------------- SYMBOLS --------------------------

	.type		.nv.reservedSmem.offset0,@object
	.size		.nv.reservedSmem.offset0,0x4
	.type		.nv.reservedSmem.cap,@object
	.size		.nv.reservedSmem.cap,0x4
